//
// Generated by NVIDIA NVVM Compiler
//
// Compiler Build ID: CL-36424714
// Cuda compilation tools, release 13.0, V13.0.88
// Based on NVVM 20.0.0
//

.version 9.0
.target sm_100
.address_size 64

	// .globl	_Z11addBiasGeluiPfPKfi

.visible .entry _Z11addBiasGeluiPfPKfi(
	.param .u32 _Z11addBiasGeluiPfPKfi_param_0,
	.param .u64 .ptr .align 1 _Z11addBiasGeluiPfPKfi_param_1,
	.param .u64 .ptr .align 1 _Z11addBiasGeluiPfPKfi_param_2,
	.param .u32 _Z11addBiasGeluiPfPKfi_param_3
)
{
	.reg .pred 	%p<3>;
	.reg .b32 	%r<11>;
	.reg .b32 	%f<12>;
	.reg .b64 	%rd<7>;

	ld.param.u64 	%rd2, [_Z11addBiasGeluiPfPKfi_param_1];
	ld.param.u64 	%rd3, [_Z11addBiasGeluiPfPKfi_param_2];
	ld.param.u32 	%r6, [_Z11addBiasGeluiPfPKfi_param_3];
	mov.u32 	%r7, %ctaid.x;
	mov.u32 	%r1, %ntid.x;
	mov.u32 	%r8, %tid.x;
	mad.lo.s32 	%r10, %r7, %r1, %r8;
	setp.ge.s32 	%p1, %r10, %r6;
	@%p1 bra 	$L__BB0_3;
	mov.u32 	%r9, %nctaid.x;
	mul.lo.s32 	%r3, %r1, %r9;
	cvta.to.global.u64 	%rd1, %rd2;
$L__BB0_2:
	mul.wide.s32 	%rd5, %r10, 4;
	add.s64 	%rd6, %rd1, %rd5;
	ld.global.f32 	%f4, [%rd6];
	add.s64 	%rd4, %rd3, %rd5;
	// begin inline asm
	ld.global.nc.f32 %f1, [%rd4];
	// end inline asm
	add.f32 	%f5, %f4, %f1;
	mul.f32 	%f6, %f5, 0f3D372713;
	mul.f32 	%f7, %f5, %f6;
	fma.rn.f32 	%f8, %f5, %f7, %f5;
	mul.f32 	%f3, %f8, 0f3F4C422A;
	// begin inline asm
	tanh.approx.f32 %f2,%f3; 
	
	// end inline asm
	add.f32 	%f9, %f2, 0f3F800000;
	mul.f32 	%f10, %f9, 0f3F000000;
	mul.f32 	%f11, %f5, %f10;
	st.global.f32 	[%rd6], %f11;
	add.s32 	%r10, %r10, %r3;
	setp.lt.s32 	%p2, %r10, %r6;
	@%p2 bra 	$L__BB0_2;
$L__BB0_3:
	ret;

}
	// .globl	_Z15addBiasResidualiPfS_S_PKfS1_i
.visible .entry _Z15addBiasResidualiPfS_S_PKfS1_i(
	.param .u32 _Z15addBiasResidualiPfS_S_PKfS1_i_param_0,
	.param .u64 .ptr .align 1 _Z15addBiasResidualiPfS_S_PKfS1_i_param_1,
	.param .u64 .ptr .align 1 _Z15addBiasResidualiPfS_S_PKfS1_i_param_2,
	.param .u64 .ptr .align 1 _Z15addBiasResidualiPfS_S_PKfS1_i_param_3,
	.param .u64 .ptr .align 1 _Z15addBiasResidualiPfS_S_PKfS1_i_param_4,
	.param .u64 .ptr .align 1 _Z15addBiasResidualiPfS_S_PKfS1_i_param_5,
	.param .u32 _Z15addBiasResidualiPfS_S_PKfS1_i_param_6
)
{
	.reg .pred 	%p<3>;
	.reg .b32 	%r<11>;
	.reg .b32 	%f<26>;
	.reg .b64 	%rd<17>;

	ld.param.u64 	%rd6, [_Z15addBiasResidualiPfS_S_PKfS1_i_param_1];
	ld.param.u64 	%rd7, [_Z15addBiasResidualiPfS_S_PKfS1_i_param_2];
	ld.param.u64 	%rd8, [_Z15addBiasResidualiPfS_S_PKfS1_i_param_3];
	ld.param.u64 	%rd9, [_Z15addBiasResidualiPfS_S_PKfS1_i_param_4];
	ld.param.u64 	%rd10, [_Z15addBiasResidualiPfS_S_PKfS1_i_param_5];
	ld.param.u32 	%r6, [_Z15addBiasResidualiPfS_S_PKfS1_i_param_6];
	mov.u32 	%r7, %ctaid.x;
	mov.u32 	%r1, %ntid.x;
	mov.u32 	%r8, %tid.x;
	mad.lo.s32 	%r10, %r7, %r1, %r8;
	setp.ge.s32 	%p1, %r10, %r6;
	@%p1 bra 	$L__BB1_3;
	mov.u32 	%r9, %nctaid.x;
	mul.lo.s32 	%r3, %r1, %r9;
	cvta.to.global.u64 	%rd1, %rd7;
	cvta.to.global.u64 	%rd2, %rd9;
	cvta.to.global.u64 	%rd3, %rd10;
	cvta.to.global.u64 	%rd4, %rd8;
	cvta.to.global.u64 	%rd5, %rd6;
$L__BB1_2:
	mul.wide.s32 	%rd11, %r10, 4;
	add.s64 	%rd12, %rd1, %rd11;
	ld.global.f32 	%f5, [%rd12];
	add.s64 	%rd13, %rd2, %rd11;
	ld.global.f32 	%f6, [%rd13];
	add.f32 	%f7, %f5, %f6;
	add.s64 	%rd14, %rd3, %rd11;
	ld.global.f32 	%f8, [%rd14];
	add.f32 	%f9, %f7, %f8;
	mul.f32 	%f10, %f9, 0f3D372713;
	mul.f32 	%f11, %f9, %f10;
	fma.rn.f32 	%f12, %f9, %f11, %f9;
	mul.f32 	%f2, %f12, 0f3F4C422A;
	// begin inline asm
	tanh.approx.f32 %f1,%f2; 
	
	// end inline asm
	add.f32 	%f13, %f1, 0f3F800000;
	mul.f32 	%f14, %f13, 0f3F000000;
	add.s64 	%rd15, %rd4, %rd11;
	ld.global.f32 	%f15, [%rd15];
	add.f32 	%f16, %f15, %f6;
	add.f32 	%f17, %f16, %f8;
	mul.f32 	%f18, %f17, 0f3D372713;
	mul.f32 	%f19, %f17, %f18;
	fma.rn.f32 	%f20, %f17, %f19, %f17;
	mul.f32 	%f4, %f20, 0f3F4C422A;
	// begin inline asm
	tanh.approx.f32 %f3,%f4; 
	
	// end inline asm
	add.f32 	%f21, %f3, 0f3F800000;
	mul.f32 	%f22, %f21, 0f3F000000;
	mul.f32 	%f23, %f17, %f22;
	fma.rn.f32 	%f24, %f9, %f14, %f23;
	mul.f32 	%f25, %f24, 0f3F000000;
	add.s64 	%rd16, %rd5, %rd11;
	st.global.f32 	[%rd16], %f25;
	add.s32 	%r10, %r10, %r3;
	setp.lt.s32 	%p2, %r10, %r6;
	@%p2 bra 	$L__BB1_2;
$L__BB1_3:
	ret;

}
	// .globl	_Z17geluReduceAverageiPfS_S_S_S_i
.visible .entry _Z17geluReduceAverageiPfS_S_S_S_i(
	.param .u32 _Z17geluReduceAverageiPfS_S_S_S_i_param_0,
	.param .u64 .ptr .align 1 _Z17geluReduceAverageiPfS_S_S_S_i_param_1,
	.param .u64 .ptr .align 1 _Z17geluReduceAverageiPfS_S_S_S_i_param_2,
	.param .u64 .ptr .align 1 _Z17geluReduceAverageiPfS_S_S_S_i_param_3,
	.param .u64 .ptr .align 1 _Z17geluReduceAverageiPfS_S_S_S_i_param_4,
	.param .u64 .ptr .align 1 _Z17geluReduceAverageiPfS_S_S_S_i_param_5,
	.param .u32 _Z17geluReduceAverageiPfS_S_S_S_i_param_6
)
{
	.reg .pred 	%p<3>;
	.reg .b32 	%r<11>;
	.reg .b32 	%f<17>;
	.reg .b64 	%rd<17>;

	ld.param.u64 	%rd6, [_Z17geluReduceAverageiPfS_S_S_S_i_param_1];
	ld.param.u64 	%rd7, [_Z17geluReduceAverageiPfS_S_S_S_i_param_2];
	ld.param.u64 	%rd8, [_Z17geluReduceAverageiPfS_S_S_S_i_param_3];
	ld.param.u64 	%rd9, [_Z17geluReduceAverageiPfS_S_S_S_i_param_4];
	ld.param.u64 	%rd10, [_Z17geluReduceAverageiPfS_S_S_S_i_param_5];
	ld.param.u32 	%r6, [_Z17geluReduceAverageiPfS_S_S_S_i_param_6];
	mov.u32 	%r7, %ctaid.x;
	mov.u32 	%r1, %ntid.x;
	mov.u32 	%r8, %tid.x;
	mad.lo.s32 	%r10, %r7, %r1, %r8;
	setp.ge.s32 	%p1, %r10, %r6;
	@%p1 bra 	$L__BB2_3;
	mov.u32 	%r9, %nctaid.x;
	mul.lo.s32 	%r3, %r1, %r9;
	cvta.to.global.u64 	%rd1, %rd7;
	cvta.to.global.u64 	%rd2, %rd8;
	cvta.to.global.u64 	%rd3, %rd9;
	cvta.to.global.u64 	%rd4, %rd10;
	cvta.to.global.u64 	%rd5, %rd6;
$L__BB2_2:
	mul.wide.s32 	%rd11, %r10, 4;
	add.s64 	%rd12, %rd1, %rd11;
	ld.global.f32 	%f3, [%rd12];
	add.s64 	%rd13, %rd2, %rd11;
	ld.global.f32 	%f4, [%rd13];
	add.f32 	%f5, %f3, %f4;
	add.s64 	%rd14, %rd3, %rd11;
	ld.global.f32 	%f6, [%rd14];
	add.f32 	%f7, %f5, %f6;
	add.s64 	%rd15, %rd4, %rd11;
	ld.global.f32 	%f8, [%rd15];
	add.f32 	%f9, %f7, %f8;
	mul.f32 	%f10, %f9, 0f3D372713;
	mul.f32 	%f11, %f9, %f10;
	fma.rn.f32 	%f12, %f9, %f11, %f9;
	mul.f32 	%f2, %f12, 0f3F4C422A;
	// begin inline asm
	tanh.approx.f32 %f1,%f2; 
	
	// end inline asm
	add.f32 	%f13, %f1, 0f3F800000;
	mul.f32 	%f14, %f13, 0f3F000000;
	mul.f32 	%f15, %f9, %f14;
	mul.f32 	%f16, %f15, 0f3E800000;
	add.s64 	%rd16, %rd5, %rd11;
	st.global.f32 	[%rd16], %f16;
	add.s32 	%r10, %r10, %r3;
	setp.lt.s32 	%p2, %r10, %r6;
	@%p2 bra 	$L__BB2_2;
$L__BB2_3:
	ret;

}


// ===== COMPILED SASS (sm_100) =====

	.target	sm_100

	.elftype	@"ET_EXEC"


//--------------------- .note.nv.tkinfo           --------------------------
	.section	.note.nv.tkinfo,"",@"SHT_NOTE"
	.sectionflags	@"SHF_NOTE_NV_TKINFO"
	.tkinfo
        /*0018*/ 	.word	0x00000002
        /*0030*/ 	.string	""
        /*0030*/ 	.string	"ptxas"
        /*0030*/ 	.string	"Cuda compilation tools, release 13.0, V13.0.88"
        /*0030*/ 	.string	"Build cuda_13.0.r13.0/compiler.36424714_0"
        /*0030*/ 	.string	"-arch sm_100 -m 64 "



//--------------------- .note.nv.cuinfo           --------------------------
	.section	.note.nv.cuinfo,"",@"SHT_NOTE"
	.sectionflags	@"SHF_NOTE_NV_CUINFO"
        /*0018*/ 	.short	0x0002
        /*001a*/ 	.short	0x0064
        /*001c*/ 	.short	0x0082
	.zero		2


//--------------------- .nv.info                  --------------------------
	.section	.nv.info,"",@"SHT_CUDA_INFO"
	.align	4


	//----- nvinfo : EIATTR_REGCOUNT
	.align		4
        /*0000*/ 	.byte	0x04, 0x2f
        /*0002*/ 	.short	(.L_1 - .L_0)
	.align		4
.L_0:
        /*0004*/ 	.word	index@(_Z11addBiasGeluiPfPKfi)
        /*0008*/ 	.word	0x00000012


	//----- nvinfo : EIATTR_FRAME_SIZE
	.align		4
.L_1:
        /*000c*/ 	.byte	0x04, 0x11
        /*000e*/ 	.short	(.L_3 - .L_2)
	.align		4
.L_2:
        /*0010*/ 	.word	index@(_Z11addBiasGeluiPfPKfi)
        /*0014*/ 	.word	0x00000000


	//----- nvinfo : EIATTR_REGCOUNT
	.align		4
.L_3:
        /*0018*/ 	.byte	0x04, 0x2f
        /*001a*/ 	.short	(.L_5 - .L_4)
	.align		4
.L_4:
        /*001c*/ 	.word	index@(_Z15addBiasResidualiPfS_S_PKfS1_i)
        /*0020*/ 	.word	0x0000001a


	//----- nvinfo : EIATTR_FRAME_SIZE
	.align		4
.L_5:
        /*0024*/ 	.byte	0x04, 0x11
        /*0026*/ 	.short	(.L_7 - .L_6)
	.align		4
.L_6:
        /*0028*/ 	.word	index@(_Z15addBiasResidualiPfS_S_PKfS1_i)
        /*002c*/ 	.word	0x00000000


	//----- nvinfo : EIATTR_REGCOUNT
	.align		4
.L_7:
        /*0030*/ 	.byte	0x04, 0x2f
        /*0032*/ 	.short	(.L_9 - .L_8)
	.align		4
.L_8:
        /*0034*/ 	.word	index@(_Z17geluReduceAverageiPfS_S_S_S_i)
        /*0038*/ 	.word	0x0000001a


	//----- nvinfo : EIATTR_FRAME_SIZE
	.align		4
.L_9:
        /*003c*/ 	.byte	0x04, 0x11
        /*003e*/ 	.short	(.L_11 - .L_10)
	.align		4
.L_10:
        /*0040*/ 	.word	index@(_Z17geluReduceAverageiPfS_S_S_S_i)
        /*0044*/ 	.word	0x00000000


	//----- nvinfo : EIATTR_MIN_STACK_SIZE
	.align		4
.L_11:
        /*0048*/ 	.byte	0x04, 0x12
        /*004a*/ 	.short	(.L_13 - .L_12)
	.align		4
.L_12:
        /*004c*/ 	.word	index@(_Z17geluReduceAverageiPfS_S_S_S_i)
        /*0050*/ 	.word	0x00000000


	//----- nvinfo : EIATTR_MIN_STACK_SIZE
	.align		4
.L_13:
        /*0054*/ 	.byte	0x04, 0x12
        /*0056*/ 	.short	(.L_15 - .L_14)
	.align		4
.L_14:
        /*0058*/ 	.word	index@(_Z15addBiasResidualiPfS_S_PKfS1_i)
        /*005c*/ 	.word	0x00000000


	//----- nvinfo : EIATTR_MIN_STACK_SIZE
	.align		4
.L_15:
        /*0060*/ 	.byte	0x04, 0x12
        /*0062*/ 	.short	(.L_17 - .L_16)
	.align		4
.L_16:
        /*0064*/ 	.word	index@(_Z11addBiasGeluiPfPKfi)
        /*0068*/ 	.word	0x00000000
.L_17:


//--------------------- .nv.compat                --------------------------
	.section	.nv.compat,"",@"SHT_CUDA_COMPAT_INFO"
	.align	4
        /*0000*/ 	.byte	0x02, 0x09, 0x00, 0x00, 0x02, 0x02, 0x01, 0x00, 0x02, 0x05, 0x05, 0x00, 0x03, 0x07, 0x01, 0x01
        /*0010*/ 	.byte	0x02, 0x03, 0x00, 0x00, 0x02, 0x06, 0x01, 0x00, 0x04, 0x0b, 0x08, 0x00, 0x09, 0x00, 0x00, 0x00
        /*0020*/ 	.byte	0x00, 0x00, 0x00, 0x00


//--------------------- .nv.info._Z17geluReduceAverageiPfS_S_S_S_i --------------------------
	.section	.nv.info._Z17geluReduceAverageiPfS_S_S_S_i,"",@"SHT_CUDA_INFO"
	.sectionflags	@""
	.align	4


	//----- nvinfo : EIATTR_CUDA_API_VERSION
	.align		4
        /*0000*/ 	.byte	0x04, 0x37
        /*0002*/ 	.short	(.L_19 - .L_18)
.L_18:
        /*0004*/ 	.word	0x00000082


	//----- nvinfo : EIATTR_KPARAM_INFO
	.align		4
.L_19:
        /*0008*/ 	.byte	0x04, 0x17
        /*000a*/ 	.short	(.L_21 - .L_20)
.L_20:
        /*000c*/ 	.word	0x00000000
        /*0010*/ 	.short	0x0006
        /*0012*/ 	.short	0x0030
        /*0014*/ 	.byte	0x00, 0xf0, 0x11, 0x00


	//----- nvinfo : EIATTR_KPARAM_INFO
	.align		4
.L_21:
        /*0018*/ 	.byte	0x04, 0x17
        /*001a*/ 	.short	(.L_23 - .L_22)
.L_22:
        /*001c*/ 	.word	0x00000000
        /*0020*/ 	.short	0x0005
        /*0022*/ 	.short	0x0028
        /*0024*/ 	.byte	0x00, 0xf5, 0x21, 0x00


	//----- nvinfo : EIATTR_KPARAM_INFO
	.align		4
.L_23:
        /*0028*/ 	.byte	0x04, 0x17
        /*002a*/ 	.short	(.L_25 - .L_24)
.L_24:
        /*002c*/ 	.word	0x00000000
        /*0030*/ 	.short	0x0004
        /*0032*/ 	.short	0x0020
        /*0034*/ 	.byte	0x00, 0xf5, 0x21, 0x00


	//----- nvinfo : EIATTR_KPARAM_INFO
	.align		4
.L_25:
        /*0038*/ 	.byte	0x04, 0x17
        /*003a*/ 	.short	(.L_27 - .L_26)
.L_26:
        /*003c*/ 	.word	0x00000000
        /*0040*/ 	.short	0x0003
        /*0042*/ 	.short	0x0018
        /*0044*/ 	.byte	0x00, 0xf5, 0x21, 0x00


	//----- nvinfo : EIATTR_KPARAM_INFO
	.align		4
.L_27:
        /*0048*/ 	.byte	0x04, 0x17
        /*004a*/ 	.short	(.L_29 - .L_28)
.L_28:
        /*004c*/ 	.word	0x00000000
        /*0050*/ 	.short	0x0002
        /*0052*/ 	.short	0x0010
        /*0054*/ 	.byte	0x00, 0xf5, 0x21, 0x00


	//----- nvinfo : EIATTR_KPARAM_INFO
	.align		4
.L_29:
        /*0058*/ 	.byte	0x04, 0x17
        /*005a*/ 	.short	(.L_31 - .L_30)
.L_30:
        /*005c*/ 	.word	0x00000000
        /*0060*/ 	.short	0x0001
        /*0062*/ 	.short	0x0008
        /*0064*/ 	.byte	0x00, 0xf5, 0x21, 0x00


	//----- nvinfo : EIATTR_KPARAM_INFO
	.align		4
.L_31:
        /*0068*/ 	.byte	0x04, 0x17
        /*006a*/ 	.short	(.L_33 - .L_32)
.L_32:
        /*006c*/ 	.word	0x00000000
        /*0070*/ 	.short	0x0000
        /*0072*/ 	.short	0x0000
        /*0074*/ 	.byte	0x00, 0xf0, 0x11, 0x00


	//----- nvinfo : EIATTR_SPARSE_MMA_MASK
	.align		4
.L_33:
        /*0078*/ 	.byte	0x03, 0x50
        /*007a*/ 	.short	0x0000


	//----- nvinfo : EIATTR_MAXREG_COUNT
	.align		4
        /*007c*/ 	.byte	0x03, 0x1b
        /*007e*/ 	.short	0x00ff


	//----- nvinfo : EIATTR_MERCURY_ISA_VERSION
	.align		4
        /*0080*/ 	.byte	0x03, 0x5f
        /*0082*/ 	.short	0x0101


	//----- nvinfo : EIATTR_VRC_CTA_INIT_COUNT
	.align		4
        /*0084*/ 	.byte	0x02, 0x4a
	.zero		1
	.zero		1


	//----- nvinfo : EIATTR_EXIT_INSTR_OFFSETS
	.align		4
        /*0088*/ 	.byte	0x04, 0x1c
        /*008a*/ 	.short	(.L_35 - .L_34)


	//   ....[0]....
.L_34:
        /*008c*/ 	.word	0x00000070


	//   ....[1]....
        /*0090*/ 	.word	0x00000280


	//----- nvinfo : EIATTR_CRS_STACK_SIZE
	.align		4
.L_35:
        /*0094*/ 	.byte	0x04, 0x1e
        /*0096*/ 	.short	(.L_37 - .L_36)
.L_36:
        /*0098*/ 	.word	0x00000000


	//----- nvinfo : EIATTR_CBANK_PARAM_SIZE
	.align		4
.L_37:
        /*009c*/ 	.byte	0x03, 0x19
        /*009e*/ 	.short	0x0034


	//----- nvinfo : EIATTR_PARAM_CBANK
	.align		4
        /*00a0*/ 	.byte	0x04, 0x0a
        /*00a2*/ 	.short	(.L_39 - .L_38)
	.align		4
.L_38:
        /*00a4*/ 	.word	index@(.nv.constant0._Z17geluReduceAverageiPfS_S_S_S_i)
        /*00a8*/ 	.short	0x0380
        /*00aa*/ 	.short	0x0034


	//----- nvinfo : EIATTR_SW_WAR
	.align		4
.L_39:
        /*00ac*/ 	.byte	0x04, 0x36
        /*00ae*/ 	.short	(.L_41 - .L_40)
.L_40:
        /*00b0*/ 	.word	0x00000008
.L_41:


//--------------------- .nv.info._Z15addBiasResidualiPfS_S_PKfS1_i --------------------------
	.section	.nv.info._Z15addBiasResidualiPfS_S_PKfS1_i,"",@"SHT_CUDA_INFO"
	.sectionflags	@""
	.align	4


	//----- nvinfo : EIATTR_CUDA_API_VERSION
	.align		4
        /*0000*/ 	.byte	0x04, 0x37
        /*0002*/ 	.short	(.L_43 - .L_42)
.L_42:
        /*0004*/ 	.word	0x00000082


	//----- nvinfo : EIATTR_KPARAM_INFO
	.align		4
.L_43:
        /*0008*/ 	.byte	0x04, 0x17
        /*000a*/ 	.short	(.L_45 - .L_44)
.L_44:
        /*000c*/ 	.word	0x00000000
        /*0010*/ 	.short	0x0006
        /*0012*/ 	.short	0x0030
        /*0014*/ 	.byte	0x00, 0xf0, 0x11, 0x00


	//----- nvinfo : EIATTR_KPARAM_INFO
	.align		4
.L_45:
        /*0018*/ 	.byte	0x04, 0x17
        /*001a*/ 	.short	(.L_47 - .L_46)
.L_46:
        /*001c*/ 	.word	0x00000000
        /*0020*/ 	.short	0x0005
        /*0022*/ 	.short	0x0028
        /*0024*/ 	.byte	0x00, 0xf5, 0x21, 0x00


	//----- nvinfo : EIATTR_KPARAM_INFO
	.align		4
.L_47:
        /*0028*/ 	.byte	0x04, 0x17
        /*002a*/ 	.short	(.L_49 - .L_48)
.L_48:
        /*002c*/ 	.word	0x00000000
        /*0030*/ 	.short	0x0004
        /*0032*/ 	.short	0x0020
        /*0034*/ 	.byte	0x00, 0xf5, 0x21, 0x00


	//----- nvinfo : EIATTR_KPARAM_INFO
	.align		4
.L_49:
        /*0038*/ 	.byte	0x04, 0x17
        /*003a*/ 	.short	(.L_51 - .L_50)
.L_50:
        /*003c*/ 	.word	0x00000000
        /*0040*/ 	.short	0x0003
        /*0042*/ 	.short	0x0018
        /*0044*/ 	.byte	0x00, 0xf5, 0x21, 0x00


	//----- nvinfo : EIATTR_KPARAM_INFO
	.align		4
.L_51:
        /*0048*/ 	.byte	0x04, 0x17
        /*004a*/ 	.short	(.L_53 - .L_52)
.L_52:
        /*004c*/ 	.word	0x00000000
        /*0050*/ 	.short	0x0002
        /*0052*/ 	.short	0x0010
        /*0054*/ 	.byte	0x00, 0xf5, 0x21, 0x00


	//----- nvinfo : EIATTR_KPARAM_INFO
	.align		4
.L_53:
        /*0058*/ 	.byte	0x04, 0x17
        /*005a*/ 	.short	(.L_55 - .L_54)
.L_54:
        /*005c*/ 	.word	0x00000000
        /*0060*/ 	.short	0x0001
        /*0062*/ 	.short	0x0008
        /*0064*/ 	.byte	0x00, 0xf5, 0x21, 0x00


	//----- nvinfo : EIATTR_KPARAM_INFO
	.align		4
.L_55:
        /*0068*/ 	.byte	0x04, 0x17
        /*006a*/ 	.short	(.L_57 - .L_56)
.L_56:
        /*006c*/ 	.word	0x00000000
        /*0070*/ 	.short	0x0000
        /*0072*/ 	.short	0x0000
        /*0074*/ 	.byte	0x00, 0xf0, 0x11, 0x00


	//----- nvinfo : EIATTR_SPARSE_MMA_MASK
	.align		4
.L_57:
        /*0078*/ 	.byte	0x03, 0x50
        /*007a*/ 	.short	0x0000


	//----- nvinfo : EIATTR_MAXREG_COUNT
	.align		4
        /*007c*/ 	.byte	0x03, 0x1b
        /*007e*/ 	.short	0x00ff


	//----- nvinfo : EIATTR_MERCURY_ISA_VERSION
	.align		4
        /*0080*/ 	.byte	0x03, 0x5f
        /*0082*/ 	.short	0x0101


	//----- nvinfo : EIATTR_VRC_CTA_INIT_COUNT
	.align		4
        /*0084*/ 	.byte	0x02, 0x4a
	.zero		1
	.zero		1


	//----- nvinfo : EIATTR_EXIT_INSTR_OFFSETS
	.align		4
        /*0088*/ 	.byte	0x04, 0x1c
        /*008a*/ 	.short	(.L_59 - .L_58)


	//   ....[0]....
.L_58:
        /*008c*/ 	.word	0x00000070


	//   ....[1]....
        /*0090*/ 	.word	0x00000320


	//----- nvinfo : EIATTR_CRS_STACK_SIZE
	.align		4
.L_59:
        /*0094*/ 	.byte	0x04, 0x1e
        /*0096*/ 	.short	(.L_61 - .L_60)
.L_60:
        /*0098*/ 	.word	0x00000000


	//----- nvinfo : EIATTR_CBANK_PARAM_SIZE
	.align		4
.L_61:
        /*009c*/ 	.byte	0x03, 0x19
        /*009e*/ 	.short	0x0034


	//----- nvinfo : EIATTR_PARAM_CBANK
	.align		4
        /*00a0*/ 	.byte	0x04, 0x0a
        /*00a2*/ 	.short	(.L_63 - .L_62)
	.align		4
.L_62:
        /*00a4*/ 	.word	index@(.nv.constant0._Z15addBiasResidualiPfS_S_PKfS1_i)
        /*00a8*/ 	.short	0x0380
        /*00aa*/ 	.short	0x0034


	//----- nvinfo : EIATTR_SW_WAR
	.align		4
.L_63:
        /*00ac*/ 	.byte	0x04, 0x36
        /*00ae*/ 	.short	(.L_65 - .L_64)
.L_64:
        /*00b0*/ 	.word	0x00000008
.L_65:


//--------------------- .nv.info._Z11addBiasGeluiPfPKfi --------------------------
	.section	.nv.info._Z11addBiasGeluiPfPKfi,"",@"SHT_CUDA_INFO"
	.sectionflags	@""
	.align	4


	//----- nvinfo : EIATTR_CUDA_API_VERSION
	.align		4
        /*0000*/ 	.byte	0x04, 0x37
        /*0002*/ 	.short	(.L_67 - .L_66)
.L_66:
        /*0004*/ 	.word	0x00000082


	//----- nvinfo : EIATTR_KPARAM_INFO
	.align		4
.L_67:
        /*0008*/ 	.byte	0x04, 0x17
        /*000a*/ 	.short	(.L_69 - .L_68)
.L_68:
        /*000c*/ 	.word	0x00000000
        /*0010*/ 	.short	0x0003
        /*0012*/ 	.short	0x0018
        /*0014*/ 	.byte	0x00, 0xf0, 0x11, 0x00


	//----- nvinfo : EIATTR_KPARAM_INFO
	.align		4
.L_69:
        /*0018*/ 	.byte	0x04, 0x17
        /*001a*/ 	.short	(.L_71 - .L_70)
.L_70:
        /*001c*/ 	.word	0x00000000
        /*0020*/ 	.short	0x0002
        /*0022*/ 	.short	0x0010
        /*0024*/ 	.byte	0x00, 0xf5, 0x21, 0x00


	//----- nvinfo : EIATTR_KPARAM_INFO
	.align		4
.L_71:
        /*0028*/ 	.byte	0x04, 0x17
        /*002a*/ 	.short	(.L_73 - .L_72)
.L_72:
        /*002c*/ 	.word	0x00000000
        /*0030*/ 	.short	0x0001
        /*0032*/ 	.short	0x0008
        /*0034*/ 	.byte	0x00, 0xf5, 0x21, 0x00


	//----- nvinfo : EIATTR_KPARAM_INFO
	.align		4
.L_73:
        /*0038*/ 	.byte	0x04, 0x17
        /*003a*/ 	.short	(.L_75 - .L_74)
.L_74:
        /*003c*/ 	.word	0x00000000
        /*0040*/ 	.short	0x0000
        /*0042*/ 	.short	0x0000
        /*0044*/ 	.byte	0x00, 0xf0, 0x11, 0x00


	//----- nvinfo : EIATTR_SPARSE_MMA_MASK
	.align		4
.L_75:
        /*0048*/ 	.byte	0x03, 0x50
        /*004a*/ 	.short	0x0000


	//----- nvinfo : EIATTR_MAXREG_COUNT
	.align		4
        /*004c*/ 	.byte	0x03, 0x1b
        /*004e*/ 	.short	0x00ff


	//----- nvinfo : EIATTR_MERCURY_ISA_VERSION
	.align		4
        /*0050*/ 	.byte	0x03, 0x5f
        /*0052*/ 	.short	0x0101


	//----- nvinfo : EIATTR_VRC_CTA_INIT_COUNT
	.align		4
        /*0054*/ 	.byte	0x02, 0x4a
	.zero		1
	.zero		1


	//----- nvinfo : EIATTR_EXIT_INSTR_OFFSETS
	.align		4
        /*0058*/ 	.byte	0x04, 0x1c
        /*005a*/ 	.short	(.L_77 - .L_76)


	//   ....[0]....
.L_76:
        /*005c*/ 	.word	0x00000070


	//   ....[1]....
        /*0060*/ 	.word	0x000001e0


	//----- nvinfo : EIATTR_CRS_STACK_SIZE
	.align		4
.L_77:
        /*0064*/ 	.byte	0x04, 0x1e
        /*0066*/ 	.short	(.L_79 - .L_78)
.L_78:
        /*0068*/ 	.word	0x00000000


	//----- nvinfo : EIATTR_CBANK_PARAM_SIZE
	.align		4
.L_79:
        /*006c*/ 	.byte	0x03, 0x19
        /*006e*/ 	.short	0x001c


	//----- nvinfo : EIATTR_PARAM_CBANK
	.align		4
        /*0070*/ 	.byte	0x04, 0x0a
        /*0072*/ 	.short	(.L_81 - .L_80)
	.align		4
.L_80:
        /*0074*/ 	.word	index@(.nv.constant0._Z11addBiasGeluiPfPKfi)
        /*0078*/ 	.short	0x0380
        /*007a*/ 	.short	0x001c


	//----- nvinfo : EIATTR_SW_WAR
	.align		4
.L_81:
        /*007c*/ 	.byte	0x04, 0x36
        /*007e*/ 	.short	(.L_83 - .L_82)
.L_82:
        /*0080*/ 	.word	0x00000008
.L_83:


//--------------------- .nv.callgraph             --------------------------
	.section	.nv.callgraph,"",@"SHT_CUDA_CALLGRAPH"
	.align	4
	.sectionentsize	8
	.align		4
        /*0000*/ 	.word	0x00000000
	.align		4
        /*0004*/ 	.word	0xffffffff
	.align		4
        /*0008*/ 	.word	0x00000000
	.align		4
        /*000c*/ 	.word	0xfffffffe
	.align		4
        /*0010*/ 	.word	0x00000000
	.align		4
        /*0014*/ 	.word	0xfffffffd
	.align		4
        /*0018*/ 	.word	0x00000000
	.align		4
        /*001c*/ 	.word	0xfffffffc


//--------------------- .text._Z17geluReduceAverageiPfS_S_S_S_i --------------------------
	.section	.text._Z17geluReduceAverageiPfS_S_S_S_i,"ax",@progbits
	.align	128
        .global         _Z17geluReduceAverageiPfS_S_S_S_i
        .type           _Z17geluReduceAverageiPfS_S_S_S_i,@function
        .size           _Z17geluReduceAverageiPfS_S_S_S_i,(.L_x_6 - _Z17geluReduceAverageiPfS_S_S_S_i)
        .other          _Z17geluReduceAverageiPfS_S_S_S_i,@"STO_CUDA_ENTRY STV_DEFAULT"
_Z17geluReduceAverageiPfS_S_S_S_i:
.text._Z17geluReduceAverageiPfS_S_S_S_i:
[----:B------:R-:W-:Y:S01]  /*0000*/  LDC R1, c[0x0][0x37c] ;  /* 0x0000df00ff017b82 */ /* 0x000fe20000000800 */
[----:B------:R-:W0:Y:S07]  /*0010*/  S2R R13, SR_TID.X ;  /* 0x00000000000d7919 */ /* 0x000e2e0000002100 */
[----:B------:R-:W0:Y:S01]  /*0020*/  S2UR UR4, SR_CTAID.X ;  /* 0x00000000000479c3 */ /* 0x000e220000002500 */
[----:B------:R-:W1:Y:S07]  /*0030*/  LDCU UR5, c[0x0][0x3b0] ;  /* 0x00007600ff0577ac */ /* 0x000e6e0008000800 */
[----:B------:R-:W0:Y:S02]  /*0040*/  LDC R0, c[0x0][0x360] ;  /* 0x0000d800ff007b82 */ /* 0x000e240000000800 */
[----:B0-----:R-:W-:-:S05]  /*0050*/  IMAD R13, R0, UR4, R13 ;  /* 0x00000004000d7c24 */ /* 0x001fca000f8e020d */
[----:B-1----:R-:W-:-:S13]  /*0060*/  ISETP.GE.AND P0, PT, R13, UR5, PT ;  /* 0x000000050d007c0c */ /* 0x002fda000bf06270 */
[----:B------:R-:W-:Y:S05]  /*0070*/  @P0 EXIT ;  /* 0x000000000000094d */ /* 0x000fea0003800000 */
[----:B------:R-:W0:Y:S01]  /*0080*/  LDC.64 R2, c[0x0][0x388] ;  /* 0x0000e200ff027b82 */ /* 0x000e220000000a00 */
[----:B------:R-:W1:Y:S01]  /*0090*/  LDCU UR4, c[0x0][0x370] ;  /* 0x00006e00ff0477ac */ /* 0x000e620008000800 */
[----:B------:R-:W2:Y:S06]  /*00a0*/  LDCU.64 UR6, c[0x0][0x358] ;  /* 0x00006b00ff0677ac */ /* 0x000eac0008000a00 */
[----:B------:R-:W3:Y:S08]  /*00b0*/  LDC.64 R4, c[0x0][0x390] ;  /* 0x0000e400ff047b82 */ /* 0x000ef00000000a00 */
[----:B------:R-:W4:Y:S01]  /*00c0*/  LDC.64 R6, c[0x0][0x398] ;  /* 0x0000e600ff067b82 */ /* 0x000f220000000a00 */
[----:B-1----:R-:W-:-:S07]  /*00d0*/  IMAD R0, R0, UR4, RZ ;  /* 0x0000000400007c24 */ /* 0x002fce000f8e02ff */
[----:B------:R-:W1:Y:S08]  /*00e0*/  LDC.64 R8, c[0x0][0x3a0] ;  /* 0x0000e800ff087b82 */ /* 0x000e700000000a00 */
[----:B--2---:R-:W0:Y:S02]  /*00f0*/  LDC.64 R10, c[0x0][0x3a8] ;  /* 0x0000ea00ff0a7b82 */ /* 0x004e240000000a00 */
.L_x_0:
[----:B---3--:R-:W-:-:S04]  /*0100*/  IMAD.WIDE R14, R13, 0x4, R4 ;  /* 0x000000040d0e7825 */ /* 0x008fc800078e0204 */
[C---:B----4-:R-:W-:Y:S02]  /*0110*/  IMAD.WIDE R16, R13.reuse, 0x4, R6 ;  /* 0x000000040d107825 */ /* 0x050fe400078e0206 */
[----:B------:R-:W2:Y:S02]  /*0120*/  LDG.E R14, desc[UR6][R14.64] ;  /* 0x000000060e0e7981 */ /* 0x000ea4000c1e1900 */
[C---:B-1----:R-:W-:Y:S02]  /*0130*/  IMAD.WIDE R18, R13.reuse, 0x4, R8 ;  /* 0x000000040d127825 */ /* 0x042fe400078e0208 */
[----:B------:R-:W2:Y:S02]  /*0140*/  LDG.E R17, desc[UR6][R16.64] ;  /* 0x0000000610117981 */ /* 0x000ea4000c1e1900 */
[----:B0-----:R-:W-:Y:S02]  /*0150*/  IMAD.WIDE R20, R13, 0x4, R10 ;  /* 0x000000040d147825 */ /* 0x001fe400078e020a */
[----:B------:R-:W3:Y:S04]  /*0160*/  LDG.E R19, desc[UR6][R18.64] ;  /* 0x0000000612137981 */ /* 0x000ee8000c1e1900 */
[----:B------:R-:W4:Y:S01]  /*0170*/  LDG.E R21, desc[UR6][R20.64] ;  /* 0x0000000614157981 */ /* 0x000f22000c1e1900 */
[----:B--2---:R-:W-:-:S04]  /*0180*/  FADD R12, R14, R17 ;  /* 0x000000110e0c7221 */ /* 0x004fc80000000000 */
[----:B---3--:R-:W-:-:S04]  /*0190*/  FADD R12, R12, R19 ;  /* 0x000000130c0c7221 */ /* 0x008fc80000000000 */
[----:B----4-:R-:W-:-:S04]  /*01a0*/  FADD R12, R12, R21 ;  /* 0x000000150c0c7221 */ /* 0x010fc80000000000 */
[----:B------:R-:W-:-:S04]  /*01b0*/  FMUL R23, R12, 0.044714998453855514526 ;  /* 0x3d3727130c177820 */ /* 0x000fc80000400000 */
[----:B------:R-:W-:-:S04]  /*01c0*/  FMUL R23, R12, R23 ;  /* 0x000000170c177220 */ /* 0x000fc80000400000 */
[----:B------:R-:W-:-:S04]  /*01d0*/  FFMA R23, R12, R23, R12 ;  /* 0x000000170c177223 */ /* 0x000fc8000000000c */
[----:B------:R-:W-:-:S06]  /*01e0*/  FMUL R23, R23, 0.79788458347320556641 ;  /* 0x3f4c422a17177820 */ /* 0x000fcc0000400000 */
[----:B------:R-:W0:Y:S02]  /*01f0*/  MUFU.TANH R23, R23 ;  /* 0x0000001700177308 */ /* 0x000e240000002400 */
[----:B0-----:R-:W-:-:S04]  /*0200*/  FADD R14, R23, 1 ;  /* 0x3f800000170e7421 */ /* 0x001fc80000000000 */
[----:B------:R-:W-:Y:S01]  /*0210*/  FMUL R17, R14, 0.5 ;  /* 0x3f0000000e117820 */ /* 0x000fe20000400000 */
[----:B------:R-:W-:-:S04]  /*0220*/  IMAD.WIDE R14, R13, 0x4, R2 ;  /* 0x000000040d0e7825 */ /* 0x000fc800078e0202 */
[----:B------:R-:W-:Y:S01]  /*0230*/  FMUL.D4 R17, R12, R17 ;  /* 0x000000110c117220 */ /* 0x000fe20000200000 */
[----:B------:R-:W-:-:S04]  /*0240*/  IADD3 R13, PT, PT, R0, R13, RZ ;  /* 0x0000000d000d7210 */ /* 0x000fc80007ffe0ff */
[----:B------:R2:W-:Y:S01]  /*0250*/  STG.E desc[UR6][R14.64], R17 ;  /* 0x000000110e007986 */ /* 0x0005e2000c101906 */
[----:B------:R-:W-:-:S13]  /*0260*/  ISETP.GE.AND P0, PT, R13, UR5, PT ;  /* 0x000000050d007c0c */ /* 0x000fda000bf06270 */
[----:B--2---:R-:W-:Y:S05]  /*0270*/  @!P0 BRA `(.L_x_0) ;  /* 0xfffffffc00a08947 */ /* 0x004fea000383ffff */
[----:B------:R-:W-:Y:S05]  /*0280*/  EXIT ;  /* 0x000000000000794d */ /* 0x000fea0003800000 */
.L_x_1:
[----:B------:R-:W-:-:S00]  /*0290*/  BRA `(.L_x_1) ;  /* 0xfffffffc00fc7947 */ /* 0x000fc0000383ffff */
[----:B------:R-:W-:-:S00]  /*02a0*/  NOP ;  /* 0x0000000000007918 */ /* 0x000fc00000000000 */
        /* <DEDUP_REMOVED lines=13> */
.L_x_6:


//--------------------- .text._Z15addBiasResidualiPfS_S_PKfS1_i --------------------------
	.section	.text._Z15addBiasResidualiPfS_S_PKfS1_i,"ax",@progbits
	.align	128
        .global         _Z15addBiasResidualiPfS_S_PKfS1_i
        .type           _Z15addBiasResidualiPfS_S_PKfS1_i,@function
        .size           _Z15addBiasResidualiPfS_S_PKfS1_i,(.L_x_7 - _Z15addBiasResidualiPfS_S_PKfS1_i)
        .other          _Z15addBiasResidualiPfS_S_PKfS1_i,@"STO_CUDA_ENTRY STV_DEFAULT"
_Z15addBiasResidualiPfS_S_PKfS1_i:
.text._Z15addBiasResidualiPfS_S_PKfS1_i:
        /* <DEDUP_REMOVED lines=16> */
.L_x_2:
[----:B---3--:R-:W-:-:S04]  /*0100*/  IMAD.WIDE R16, R13, 0x4, R4 ;  /* 0x000000040d107825 */ /* 0x008fc800078e0204 */
[C---:B0-----:R-:W-:Y:S02]  /*0110*/  IMAD.WIDE R20, R13.reuse, 0x4, R10 ;  /* 0x000000040d147825 */ /* 0x041fe400078e020a */
[----:B------:R-:W2:Y:S02]  /*0120*/  LDG.E R17, desc[UR6][R16.64] ;  /* 0x0000000610117981 */ /* 0x000ea4000c1e1900 */
[C---:B----4-:R-:W-:Y:S02]  /*0130*/  IMAD.WIDE R18, R13.reuse, 0x4, R6 ;  /* 0x000000040d127825 */ /* 0x050fe400078e0206 */
[----:B------:R-:W2:Y:S02]  /*0140*/  LDG.E R20, desc[UR6][R20.64] ;  /* 0x0000000614147981 */ /* 0x000ea4000c1e1900 */
[----:B-1----:R-:W-:Y:S02]  /*0150*/  IMAD.WIDE R14, R13, 0x4, R8 ;  /* 0x000000040d0e7825 */ /* 0x002fe400078e0208 */
[----:B------:R-:W3:Y:S04]  /*0160*/  LDG.E R19, desc[UR6][R18.64] ;  /* 0x0000000612137981 */ /* 0x000ee8000c1e1900 */
[----:B------:R-:W4:Y:S01]  /*0170*/  LDG.E R14, desc[UR6][R14.64] ;  /* 0x000000060e0e7981 */ /* 0x000f22000c1e1900 */
[----:B--2---:R-:W-:-:S04]  /*0180*/  FADD R12, R17, R20 ;  /* 0x00000014110c7221 */ /* 0x004fc80000000000 */
[----:B---3--:R-:W-:Y:S01]  /*0190*/  FADD R12, R19, R12 ;  /* 0x0000000c130c7221 */ /* 0x008fe20000000000 */
[----:B----4-:R-:W-:-:S03]  /*01a0*/  FADD R22, R14, R17 ;  /* 0x000000110e167221 */ /* 0x010fc60000000000 */
[----:B------:R-:W-:Y:S01]  /*01b0*/  FMUL R23, R12, 0.044714998453855514526 ;  /* 0x3d3727130c177820 */ /* 0x000fe20000400000 */
[----:B------:R-:W-:-:S03]  /*01c0*/  FADD R22, R22, R19 ;  /* 0x0000001316167221 */ /* 0x000fc60000000000 */
[----:B------:R-:W-:Y:S01]  /*01d0*/  FMUL R23, R12, R23 ;  /* 0x000000170c177220 */ /* 0x000fe20000400000 */
[----:B------:R-:W-:-:S03]  /*01e0*/  FMUL R17, R22, 0.044714998453855514526 ;  /* 0x3d37271316117820 */ /* 0x000fc60000400000 */
[----:B------:R-:W-:Y:S01]  /*01f0*/  FFMA R23, R12, R23, R12 ;  /* 0x000000170c177223 */ /* 0x000fe2000000000c */
[----:B------:R-:W-:-:S03]  /*0200*/  FMUL R17, R22, R17 ;  /* 0x0000001116117220 */ /* 0x000fc60000400000 */
[----:B------:R-:W-:Y:S01]  /*0210*/  FMUL R23, R23, 0.79788458347320556641 ;  /* 0x3f4c422a17177820 */ /* 0x000fe20000400000 */
[----:B------:R-:W-:-:S04]  /*0220*/  FFMA R17, R22, R17, R22 ;  /* 0x0000001116117223 */ /* 0x000fc80000000016 */
[----:B------:R-:W-:Y:S01]  /*0230*/  FMUL R17, R17, 0.79788458347320556641 ;  /* 0x3f4c422a11117820 */ /* 0x000fe20000400000 */
[----:B------:R-:W0:Y:S08]  /*0240*/  MUFU.TANH R23, R23 ;  /* 0x0000001700177308 */ /* 0x000e300000002400 */
[----:B------:R-:W1:Y:S01]  /*0250*/  MUFU.TANH R17, R17 ;  /* 0x0000001100117308 */ /* 0x000e620000002400 */
[----:B0-----:R-:W-:-:S04]  /*0260*/  FADD R15, R23, 1 ;  /* 0x3f800000170f7421 */ /* 0x001fc80000000000 */
[----:B------:R-:W-:Y:S01]  /*0270*/  FMUL R19, R15, 0.5 ;  /* 0x3f0000000f137820 */ /* 0x000fe20000400000 */
[----:B-1----:R-:W-:-:S03]  /*0280*/  FADD R14, R17, 1 ;  /* 0x3f800000110e7421 */ /* 0x002fc60000000000 */
[----:B------:R-:W-:Y:S01]  /*0290*/  FMUL R19, R12, R19 ;  /* 0x000000130c137220 */ /* 0x000fe20000400000 */
[----:B------:R-:W-:-:S04]  /*02a0*/  FMUL R15, R14, 0.5 ;  /* 0x3f0000000e0f7820 */ /* 0x000fc80000400000 */
[----:B------:R-:W-:Y:S01]  /*02b0*/  FFMA R19, R22, R15, R19 ;  /* 0x0000000f16137223 */ /* 0x000fe20000000013 */
[----:B------:R-:W-:-:S04]  /*02c0*/  IMAD.WIDE R14, R13, 0x4, R2 ;  /* 0x000000040d0e7825 */ /* 0x000fc800078e0202 */
[----:B------:R-:W-:Y:S01]  /*02d0*/  FMUL R19, R19, 0.5 ;  /* 0x3f00000013137820 */ /* 0x000fe20000400000 */
[----:B------:R-:W-:-:S04]  /*02e0*/  IADD3 R13, PT, PT, R0, R13, RZ ;  /* 0x0000000d000d7210 */ /* 0x000fc80007ffe0ff */
[----:B------:R2:W-:Y:S01]  /*02f0*/  STG.E desc[UR6][R14.64], R19 ;  /* 0x000000130e007986 */ /* 0x0005e2000c101906 */
[----:B------:R-:W-:-:S13]  /*0300*/  ISETP.GE.AND P0, PT, R13, UR5, PT ;  /* 0x000000050d007c0c */ /* 0x000fda000bf06270 */
[----:B--2---:R-:W-:Y:S05]  /*0310*/  @!P0 BRA `(.L_x_2) ;  /* 0xfffffffc00788947 */ /* 0x004fea000383ffff */
[----:B------:R-:W-:Y:S05]  /*0320*/  EXIT ;  /* 0x000000000000794d */ /* 0x000fea0003800000 */
.L_x_3:
        /* <DEDUP_REMOVED lines=13> */
.L_x_7:


//--------------------- .text._Z11addBiasGeluiPfPKfi --------------------------
	.section	.text._Z11addBiasGeluiPfPKfi,"ax",@progbits
	.align	128
        .global         _Z11addBiasGeluiPfPKfi
        .type           _Z11addBiasGeluiPfPKfi,@function
        .size           _Z11addBiasGeluiPfPKfi,(.L_x_8 - _Z11addBiasGeluiPfPKfi)
        .other          _Z11addBiasGeluiPfPKfi,@"STO_CUDA_ENTRY STV_DEFAULT"
_Z11addBiasGeluiPfPKfi:
.text._Z11addBiasGeluiPfPKfi:
        /* <DEDUP_REMOVED lines=11> */
[----:B------:R-:W3:Y:S01]  /*00b0*/  LDC.64 R4, c[0x0][0x390] ;  /* 0x0000e400ff047b82 */ /* 0x000ee20000000a00 */
[----:B-1----:R-:W-:-:S07]  /*00c0*/  IMAD R11, R11, UR4, RZ ;  /* 0x000000040b0b7c24 */ /* 0x002fce000f8e02ff */
.L_x_4:
[----:B---3--:R-:W-:-:S04]  /*00d0*/  IMAD.WIDE R8, R0, 0x4, R4 ;  /* 0x0000000400087825 */ /* 0x008fc800078e0204 */
[----:B01----:R-:W-:Y:S02]  /*00e0*/  IMAD.WIDE R6, R0, 0x4, R2 ;  /* 0x0000000400067825 */ /* 0x003fe400078e0202 */
[----:B--2---:R-:W2:Y:S04]  /*00f0*/  LDG.E.CONSTANT R9, desc[UR6][R8.64] ;  /* 0x0000000608097981 */ /* 0x004ea8000c1e9900 */
[----:B------:R-:W2:Y:S01]  /*0100*/  LDG.E R10, desc[UR6][R6.64] ;  /* 0x00000006060a7981 */ /* 0x000ea2000c1e1900 */
[----:B------:R-:W-:-:S04]  /*0110*/  IADD3 R0, PT, PT, R11, R0, RZ ;  /* 0x000000000b007210 */ /* 0x000fc80007ffe0ff */
[----:B------:R-:W-:Y:S01]  /*0120*/  ISETP.GE.AND P0, PT, R0, UR5, PT ;  /* 0x0000000500007c0c */ /* 0x000fe2000bf06270 */
[----:B--2---:R-:W-:-:S04]  /*0130*/  FADD R10, R10, R9 ;  /* 0x000000090a0a7221 */ /* 0x004fc80000000000 */
[----:B------:R-:W-:-:S04]  /*0140*/  FMUL R13, R10, 0.044714998453855514526 ;  /* 0x3d3727130a0d7820 */ /* 0x000fc80000400000 */
[----:B------:R-:W-:-:S04]  /*0150*/  FMUL R13, R10, R13 ;  /* 0x0000000d0a0d7220 */ /* 0x000fc80000400000 */
[----:B------:R-:W-:-:S04]  /*0160*/  FFMA R13, R10, R13, R10 ;  /* 0x0000000d0a0d7223 */ /* 0x000fc8000000000a */
[----:B------:R-:W-:-:S06]  /*0170*/  FMUL R13, R13, 0.79788458347320556641 ;  /* 0x3f4c422a0d0d7820 */ /* 0x000fcc0000400000 */
[----:B------:R-:W0:Y:S02]  /*0180*/  MUFU.TANH R13, R13 ;  /* 0x0000000d000d7308 */ /* 0x000e240000002400 */
[----:B0-----:R-:W-:-:S04]  /*0190*/  FADD R12, R13, 1 ;  /* 0x3f8000000d0c7421 */ /* 0x001fc80000000000 */
[----:B------:R-:W-:-:S04]  /*01a0*/  FMUL R15, R12, 0.5 ;  /* 0x3f0000000c0f7820 */ /* 0x000fc80000400000 */
[----:B------:R-:W-:-:S05]  /*01b0*/  FMUL R15, R10, R15 ;  /* 0x0000000f0a0f7220 */ /* 0x000fca0000400000 */
[----:B------:R1:W-:Y:S01]  /*01c0*/  STG.E desc[UR6][R6.64], R15 ;  /* 0x0000000f06007986 */ /* 0x0003e2000c101906 */
[----:B------:R-:W-:Y:S05]  /*01d0*/  @!P0 BRA `(.L_x_4) ;  /* 0xfffffffc00bc8947 */ /* 0x000fea000383ffff */
[----:B------:R-:W-:Y:S05]  /*01e0*/  EXIT ;  /* 0x000000000000794d */ /* 0x000fea0003800000 */
.L_x_5:
        /* <DEDUP_REMOVED lines=9> */
.L_x_8:


//--------------------- .nv.shared.reserved.0     --------------------------
	.section	.nv.shared.reserved.0,"aw",@nobits
	.weak		__nv_reservedSMEM_offset_0_alias
	.size		__nv_reservedSMEM_offset_0_alias, 0, 64
	.other		__nv_reservedSMEM_offset_0_alias,@"STO_CUDA_RESERVED_SHARED STV_DEFAULT"
__nv_reservedSMEM_offset_0_alias:
	.zero		0
	.zero		64


//--------------------- .nv.constant0._Z17geluReduceAverageiPfS_S_S_S_i --------------------------
	.section	.nv.constant0._Z17geluReduceAverageiPfS_S_S_S_i,"a",@progbits
	.sectionflags	@""
	.align	4
.nv.constant0._Z17geluReduceAverageiPfS_S_S_S_i:
	.zero		948


//--------------------- .nv.constant0._Z15addBiasResidualiPfS_S_PKfS1_i --------------------------
	.section	.nv.constant0._Z15addBiasResidualiPfS_S_PKfS1_i,"a",@progbits
	.sectionflags	@""
	.align	4
.nv.constant0._Z15addBiasResidualiPfS_S_PKfS1_i:
	.zero		948


//--------------------- .nv.constant0._Z11addBiasGeluiPfPKfi --------------------------
	.section	.nv.constant0._Z11addBiasGeluiPfPKfi,"a",@progbits
	.sectionflags	@""
	.align	4
.nv.constant0._Z11addBiasGeluiPfPKfi:
	.zero		924


//--------------------- SYMBOLS --------------------------

	.type		.nv.reservedSmem.offset0,@object
	.size		.nv.reservedSmem.offset0,0x4
